//
// Generated by NVIDIA NVVM Compiler
//
// Compiler Build ID: CL-36424714
// Cuda compilation tools, release 13.0, V13.0.88
// Based on NVVM 20.0.0
//

.version 9.0
.target sm_100
.address_size 64

	// .globl	_Z9MatrixAddPfmS_mS_mii

.visible .entry _Z9MatrixAddPfmS_mS_mii(
	.param .u64 .ptr .align 1 _Z9MatrixAddPfmS_mS_mii_param_0,
	.param .u64 _Z9MatrixAddPfmS_mS_mii_param_1,
	.param .u64 .ptr .align 1 _Z9MatrixAddPfmS_mS_mii_param_2,
	.param .u64 _Z9MatrixAddPfmS_mS_mii_param_3,
	.param .u64 .ptr .align 1 _Z9MatrixAddPfmS_mS_mii_param_4,
	.param .u64 _Z9MatrixAddPfmS_mS_mii_param_5,
	.param .u32 _Z9MatrixAddPfmS_mS_mii_param_6,
	.param .u32 _Z9MatrixAddPfmS_mS_mii_param_7
)
{
	.reg .pred 	%p<4>;
	.reg .b32 	%r<13>;
	.reg .b32 	%f<4>;
	.reg .b64 	%rd<18>;

	ld.param.u64 	%rd1, [_Z9MatrixAddPfmS_mS_mii_param_0];
	ld.param.u64 	%rd2, [_Z9MatrixAddPfmS_mS_mii_param_1];
	ld.param.u64 	%rd3, [_Z9MatrixAddPfmS_mS_mii_param_2];
	ld.param.u64 	%rd4, [_Z9MatrixAddPfmS_mS_mii_param_3];
	ld.param.u64 	%rd5, [_Z9MatrixAddPfmS_mS_mii_param_4];
	ld.param.u64 	%rd6, [_Z9MatrixAddPfmS_mS_mii_param_5];
	ld.param.u32 	%r3, [_Z9MatrixAddPfmS_mS_mii_param_6];
	ld.param.u32 	%r4, [_Z9MatrixAddPfmS_mS_mii_param_7];
	mov.u32 	%r6, %ntid.x;
	mov.u32 	%r7, %ctaid.x;
	mov.u32 	%r8, %tid.x;
	mad.lo.s32 	%r1, %r6, %r7, %r8;
	mov.u32 	%r9, %ntid.y;
	mov.u32 	%r10, %ctaid.y;
	mov.u32 	%r11, %tid.y;
	mad.lo.s32 	%r12, %r9, %r10, %r11;
	setp.ge.s32 	%p1, %r1, %r3;
	setp.ge.s32 	%p2, %r12, %r4;
	or.pred  	%p3, %p1, %p2;
	@%p3 bra 	$L__BB0_2;
	cvta.to.global.u64 	%rd7, %rd1;
	cvta.to.global.u64 	%rd8, %rd3;
	cvta.to.global.u64 	%rd9, %rd5;
	cvt.s64.s32 	%rd10, %r1;
	mad.lo.s64 	%rd11, %rd2, %rd10, %rd7;
	mul.wide.u32 	%rd12, %r12, 4;
	add.s64 	%rd13, %rd11, %rd12;
	ld.global.f32 	%f1, [%rd13];
	mad.lo.s64 	%rd14, %rd4, %rd10, %rd8;
	add.s64 	%rd15, %rd14, %rd12;
	ld.global.f32 	%f2, [%rd15];
	add.f32 	%f3, %f1, %f2;
	mad.lo.s64 	%rd16, %rd6, %rd10, %rd9;
	add.s64 	%rd17, %rd16, %rd12;
	st.global.f32 	[%rd17], %f3;
$L__BB0_2:
	ret;

}


// ===== COMPILED SASS (sm_100) =====

	.target	sm_100

	.elftype	@"ET_EXEC"


//--------------------- .note.nv.tkinfo           --------------------------
	.section	.note.nv.tkinfo,"",@"SHT_NOTE"
	.sectionflags	@"SHF_NOTE_NV_TKINFO"
	.tkinfo
        /*0018*/ 	.word	0x00000002
        /*0030*/ 	.string	""
        /*0030*/ 	.string	"ptxas"
        /*0030*/ 	.string	"Cuda compilation tools, release 13.0, V13.0.88"
        /*0030*/ 	.string	"Build cuda_13.0.r13.0/compiler.36424714_0"
        /*0030*/ 	.string	"-arch sm_100 -m 64 "



//--------------------- .note.nv.cuinfo           --------------------------
	.section	.note.nv.cuinfo,"",@"SHT_NOTE"
	.sectionflags	@"SHF_NOTE_NV_CUINFO"
        /*0018*/ 	.short	0x0002
        /*001a*/ 	.short	0x0064
        /*001c*/ 	.short	0x0082
	.zero		2


//--------------------- .nv.info                  --------------------------
	.section	.nv.info,"",@"SHT_CUDA_INFO"
	.align	4


	//----- nvinfo : EIATTR_REGCOUNT
	.align		4
        /*0000*/ 	.byte	0x04, 0x2f
        /*0002*/ 	.short	(.L_1 - .L_0)
	.align		4
.L_0:
        /*0004*/ 	.word	index@(_Z9MatrixAddPfmS_mS_mii)
        /*0008*/ 	.word	0x0000000e


	//----- nvinfo : EIATTR_FRAME_SIZE
	.align		4
.L_1:
        /*000c*/ 	.byte	0x04, 0x11
        /*000e*/ 	.short	(.L_3 - .L_2)
	.align		4
.L_2:
        /*0010*/ 	.word	index@(_Z9MatrixAddPfmS_mS_mii)
        /*0014*/ 	.word	0x00000000


	//----- nvinfo : EIATTR_MIN_STACK_SIZE
	.align		4
.L_3:
        /*0018*/ 	.byte	0x04, 0x12
        /*001a*/ 	.short	(.L_5 - .L_4)
	.align		4
.L_4:
        /*001c*/ 	.word	index@(_Z9MatrixAddPfmS_mS_mii)
        /*0020*/ 	.word	0x00000000
.L_5:


//--------------------- .nv.compat                --------------------------
	.section	.nv.compat,"",@"SHT_CUDA_COMPAT_INFO"
	.align	4
        /*0000*/ 	.byte	0x02, 0x09, 0x00, 0x00, 0x02, 0x02, 0x01, 0x00, 0x02, 0x05, 0x05, 0x00, 0x03, 0x07, 0x01, 0x01
        /*0010*/ 	.byte	0x02, 0x03, 0x00, 0x00, 0x02, 0x06, 0x01, 0x00, 0x04, 0x0b, 0x08, 0x00, 0x09, 0x00, 0x00, 0x00
        /*0020*/ 	.byte	0x00, 0x00, 0x00, 0x00


//--------------------- .nv.info._Z9MatrixAddPfmS_mS_mii --------------------------
	.section	.nv.info._Z9MatrixAddPfmS_mS_mii,"",@"SHT_CUDA_INFO"
	.sectionflags	@""
	.align	4


	//----- nvinfo : EIATTR_CUDA_API_VERSION
	.align		4
        /*0000*/ 	.byte	0x04, 0x37
        /*0002*/ 	.short	(.L_7 - .L_6)
.L_6:
        /*0004*/ 	.word	0x00000082


	//----- nvinfo : EIATTR_KPARAM_INFO
	.align		4
.L_7:
        /*0008*/ 	.byte	0x04, 0x17
        /*000a*/ 	.short	(.L_9 - .L_8)
.L_8:
        /*000c*/ 	.word	0x00000000
        /*0010*/ 	.short	0x0007
        /*0012*/ 	.short	0x0034
        /*0014*/ 	.byte	0x00, 0xf0, 0x11, 0x00


	//----- nvinfo : EIATTR_KPARAM_INFO
	.align		4
.L_9:
        /*0018*/ 	.byte	0x04, 0x17
        /*001a*/ 	.short	(.L_11 - .L_10)
.L_10:
        /*001c*/ 	.word	0x00000000
        /*0020*/ 	.short	0x0006
        /*0022*/ 	.short	0x0030
        /*0024*/ 	.byte	0x00, 0xf0, 0x11, 0x00


	//----- nvinfo : EIATTR_KPARAM_INFO
	.align		4
.L_11:
        /*0028*/ 	.byte	0x04, 0x17
        /*002a*/ 	.short	(.L_13 - .L_12)
.L_12:
        /*002c*/ 	.word	0x00000000
        /*0030*/ 	.short	0x0005
        /*0032*/ 	.short	0x0028
        /*0034*/ 	.byte	0x00, 0xf0, 0x21, 0x00


	//----- nvinfo : EIATTR_KPARAM_INFO
	.align		4
.L_13:
        /*0038*/ 	.byte	0x04, 0x17
        /*003a*/ 	.short	(.L_15 - .L_14)
.L_14:
        /*003c*/ 	.word	0x00000000
        /*0040*/ 	.short	0x0004
        /*0042*/ 	.short	0x0020
        /*0044*/ 	.byte	0x00, 0xf5, 0x21, 0x00


	//----- nvinfo : EIATTR_KPARAM_INFO
	.align		4
.L_15:
        /*0048*/ 	.byte	0x04, 0x17
        /*004a*/ 	.short	(.L_17 - .L_16)
.L_16:
        /*004c*/ 	.word	0x00000000
        /*0050*/ 	.short	0x0003
        /*0052*/ 	.short	0x0018
        /*0054*/ 	.byte	0x00, 0xf0, 0x21, 0x00


	//----- nvinfo : EIATTR_KPARAM_INFO
	.align		4
.L_17:
        /*0058*/ 	.byte	0x04, 0x17
        /*005a*/ 	.short	(.L_19 - .L_18)
.L_18:
        /*005c*/ 	.word	0x00000000
        /*0060*/ 	.short	0x0002
        /*0062*/ 	.short	0x0010
        /*0064*/ 	.byte	0x00, 0xf5, 0x21, 0x00


	//----- nvinfo : EIATTR_KPARAM_INFO
	.align		4
.L_19:
        /*0068*/ 	.byte	0x04, 0x17
        /*006a*/ 	.short	(.L_21 - .L_20)
.L_20:
        /*006c*/ 	.word	0x00000000
        /*0070*/ 	.short	0x0001
        /*0072*/ 	.short	0x0008
        /*0074*/ 	.byte	0x00, 0xf0, 0x21, 0x00


	//----- nvinfo : EIATTR_KPARAM_INFO
	.align		4
.L_21:
        /*0078*/ 	.byte	0x04, 0x17
        /*007a*/ 	.short	(.L_23 - .L_22)
.L_22:
        /*007c*/ 	.word	0x00000000
        /*0080*/ 	.short	0x0000
        /*0082*/ 	.short	0x0000
        /*0084*/ 	.byte	0x00, 0xf5, 0x21, 0x00


	//----- nvinfo : EIATTR_SPARSE_MMA_MASK
	.align		4
.L_23:
        /*0088*/ 	.byte	0x03, 0x50
        /*008a*/ 	.short	0x0000


	//----- nvinfo : EIATTR_MAXREG_COUNT
	.align		4
        /*008c*/ 	.byte	0x03, 0x1b
        /*008e*/ 	.short	0x00ff


	//----- nvinfo : EIATTR_MERCURY_ISA_VERSION
	.align		4
        /*0090*/ 	.byte	0x03, 0x5f
        /*0092*/ 	.short	0x0101


	//----- nvinfo : EIATTR_VRC_CTA_INIT_COUNT
	.align		4
        /*0094*/ 	.byte	0x02, 0x4a
	.zero		1
	.zero		1


	//----- nvinfo : EIATTR_EXIT_INSTR_OFFSETS
	.align		4
        /*0098*/ 	.byte	0x04, 0x1c
        /*009a*/ 	.short	(.L_25 - .L_24)


	//   ....[0]....
.L_24:
        /*009c*/ 	.word	0x000000c0


	//   ....[1]....
        /*00a0*/ 	.word	0x00000280


	//----- nvinfo : EIATTR_CBANK_PARAM_SIZE
	.align		4
.L_25:
        /*00a4*/ 	.byte	0x03, 0x19
        /*00a6*/ 	.short	0x0038


	//----- nvinfo : EIATTR_PARAM_CBANK
	.align		4
        /*00a8*/ 	.byte	0x04, 0x0a
        /*00aa*/ 	.short	(.L_27 - .L_26)
	.align		4
.L_26:
        /*00ac*/ 	.word	index@(.nv.constant0._Z9MatrixAddPfmS_mS_mii)
        /*00b0*/ 	.short	0x0380
        /*00b2*/ 	.short	0x0038


	//----- nvinfo : EIATTR_SW_WAR
	.align		4
.L_27:
        /*00b4*/ 	.byte	0x04, 0x36
        /*00b6*/ 	.short	(.L_29 - .L_28)
.L_28:
        /*00b8*/ 	.word	0x00000008
.L_29:


//--------------------- .nv.callgraph             --------------------------
	.section	.nv.callgraph,"",@"SHT_CUDA_CALLGRAPH"
	.align	4
	.sectionentsize	8
	.align		4
        /*0000*/ 	.word	0x00000000
	.align		4
        /*0004*/ 	.word	0xffffffff
	.align		4
        /*0008*/ 	.word	0x00000000
	.align		4
        /*000c*/ 	.word	0xfffffffe
	.align		4
        /*0010*/ 	.word	0x00000000
	.align		4
        /*0014*/ 	.word	0xfffffffd
	.align		4
        /*0018*/ 	.word	0x00000000
	.align		4
        /*001c*/ 	.word	0xfffffffc


//--------------------- .text._Z9MatrixAddPfmS_mS_mii --------------------------
	.section	.text._Z9MatrixAddPfmS_mS_mii,"ax",@progbits
	.align	128
        .global         _Z9MatrixAddPfmS_mS_mii
        .type           _Z9MatrixAddPfmS_mS_mii,@function
        .size           _Z9MatrixAddPfmS_mS_mii,(.L_x_1 - _Z9MatrixAddPfmS_mS_mii)
        .other          _Z9MatrixAddPfmS_mS_mii,@"STO_CUDA_ENTRY STV_DEFAULT"
_Z9MatrixAddPfmS_mS_mii:
.text._Z9MatrixAddPfmS_mS_mii:
[----:B------:R-:W-:Y:S01]  /*0000*/  LDC R1, c[0x0][0x37c] ;  /* 0x0000df00ff017b82 */ /* 0x000fe20000000800 */
[----:B------:R-:W0:Y:S01]  /*0010*/  S2R R0, SR_CTAID.Y ;  /* 0x0000000000007919 */ /* 0x000e220000002600 */
[----:B------:R-:W1:Y:S01]  /*0020*/  LDCU UR4, c[0x0][0x360] ;  /* 0x00006c00ff0477ac */ /* 0x000e620008000800 */
[----:B------:R-:W0:Y:S01]  /*0030*/  S2R R3, SR_TID.Y ;  /* 0x0000000000037919 */ /* 0x000e220000002200 */
[----:B------:R-:W0:Y:S01]  /*0040*/  LDCU UR5, c[0x0][0x364] ;  /* 0x00006c80ff0577ac */ /* 0x000e220008000800 */
[----:B------:R-:W1:Y:S01]  /*0050*/  S2R R9, SR_CTAID.X ;  /* 0x0000000000097919 */ /* 0x000e620000002500 */
[----:B------:R-:W2:Y:S01]  /*0060*/  LDCU.64 UR6, c[0x0][0x3b0] ;  /* 0x00007600ff0677ac */ /* 0x000ea20008000a00 */
[----:B------:R-:W1:Y:S01]  /*0070*/  S2R R2, SR_TID.X ;  /* 0x0000000000027919 */ /* 0x000e620000002100 */
[----:B0-----:R-:W-:-:S05]  /*0080*/  IMAD R0, R0, UR5, R3 ;  /* 0x0000000500007c24 */ /* 0x001fca000f8e0203 */
[----:B--2---:R-:W-:Y:S01]  /*0090*/  ISETP.GE.AND P0, PT, R0, UR7, PT ;  /* 0x0000000700007c0c */ /* 0x004fe2000bf06270 */
[----:B-1----:R-:W-:-:S05]  /*00a0*/  IMAD R9, R9, UR4, R2 ;  /* 0x0000000409097c24 */ /* 0x002fca000f8e0202 */
[----:B------:R-:W-:-:S13]  /*00b0*/  ISETP.GE.OR P0, PT, R9, UR6, P0 ;  /* 0x0000000609007c0c */ /* 0x000fda0008706670 */
[----:B------:R-:W-:Y:S05]  /*00c0*/  @P0 EXIT ;  /* 0x000000000000094d */ /* 0x000fea0003800000 */
[----:B------:R-:W0:Y:S01]  /*00d0*/  LDC.64 R2, c[0x0][0x380] ;  /* 0x0000e000ff027b82 */ /* 0x000e220000000a00 */
[----:B------:R-:W1:Y:S01]  /*00e0*/  LDCU.64 UR4, c[0x0][0x388] ;  /* 0x00007100ff0477ac */ /* 0x000e620008000a00 */
[----:B------:R-:W-:Y:S01]  /*00f0*/  SHF.R.S32.HI R8, RZ, 0x1f, R9 ;  /* 0x0000001fff087819 */ /* 0x000fe20000011409 */
[----:B------:R-:W2:Y:S05]  /*0100*/  LDCU.64 UR6, c[0x0][0x398] ;  /* 0x00007300ff0677ac */ /* 0x000eaa0008000a00 */
[----:B------:R-:W3:Y:S01]  /*0110*/  LDC.64 R4, c[0x0][0x390] ;  /* 0x0000e400ff047b82 */ /* 0x000ee20000000a00 */
[C---:B-1----:R-:W-:Y:S02]  /*0120*/  IMAD R6, R8.reuse, UR4, RZ ;  /* 0x0000000408067c24 */ /* 0x042fe4000f8e02ff */
[----:B--2---:R-:W-:-:S02]  /*0130*/  IMAD R10, R8, UR6, RZ ;  /* 0x00000006080a7c24 */ /* 0x004fc4000f8e02ff */
[C---:B------:R-:W-:Y:S02]  /*0140*/  IMAD R7, R9.reuse, UR5, R6 ;  /* 0x0000000509077c24 */ /* 0x040fe4000f8e0206 */
[C---:B0-----:R-:W-:Y:S01]  /*0150*/  IMAD.WIDE.U32 R2, R9.reuse, UR4, R2 ;  /* 0x0000000409027c25 */ /* 0x041fe2000f8e0002 */
[----:B------:R-:W0:Y:S03]  /*0160*/  LDCU.64 UR4, c[0x0][0x358] ;  /* 0x00006b00ff0477ac */ /* 0x000e260008000a00 */
[----:B------:R-:W-:Y:S01]  /*0170*/  IMAD R11, R9, UR7, R10 ;  /* 0x00000007090b7c24 */ /* 0x000fe2000f8e020a */
[----:B------:R-:W-:Y:S01]  /*0180*/  IADD3 R3, PT, PT, R3, R7, RZ ;  /* 0x0000000703037210 */ /* 0x000fe20007ffe0ff */
[----:B---3--:R-:W-:Y:S01]  /*0190*/  IMAD.WIDE.U32 R4, R9, UR6, R4 ;  /* 0x0000000609047c25 */ /* 0x008fe2000f8e0004 */
[----:B------:R-:W1:Y:S01]  /*01a0*/  LDC.64 R6, c[0x0][0x3a0] ;  /* 0x0000e800ff067b82 */ /* 0x000e620000000a00 */
[----:B------:R-:W2:Y:S02]  /*01b0*/  LDCU.64 UR6, c[0x0][0x3a8] ;  /* 0x00007500ff0677ac */ /* 0x000ea40008000a00 */
[----:B------:R-:W-:Y:S01]  /*01c0*/  IMAD.WIDE.U32 R2, R0, 0x4, R2 ;  /* 0x0000000400027825 */ /* 0x000fe200078e0002 */
[----:B------:R-:W-:-:S03]  /*01d0*/  IADD3 R5, PT, PT, R5, R11, RZ ;  /* 0x0000000b05057210 */ /* 0x000fc60007ffe0ff */
[----:B------:R-:W-:Y:S02]  /*01e0*/  IMAD.WIDE.U32 R4, R0, 0x4, R4 ;  /* 0x0000000400047825 */ /* 0x000fe400078e0004 */
[----:B0-----:R-:W3:Y:S04]  /*01f0*/  LDG.E R2, desc[UR4][R2.64] ;  /* 0x0000000402027981 */ /* 0x001ee8000c1e1900 */
[----:B------:R-:W3:Y:S01]  /*0200*/  LDG.E R5, desc[UR4][R4.64] ;  /* 0x0000000404057981 */ /* 0x000ee2000c1e1900 */
[----:B--2---:R-:W-:-:S04]  /*0210*/  IMAD R8, R8, UR6, RZ ;  /* 0x0000000608087c24 */ /* 0x004fc8000f8e02ff */
[C---:B------:R-:W-:Y:S02]  /*0220*/  IMAD R11, R9.reuse, UR7, R8 ;  /* 0x00000007090b7c24 */ /* 0x040fe4000f8e0208 */
[----:B-1----:R-:W-:-:S05]  /*0230*/  IMAD.WIDE.U32 R6, R9, UR6, R6 ;  /* 0x0000000609067c25 */ /* 0x002fca000f8e0006 */
[----:B------:R-:W-:-:S03]  /*0240*/  IADD3 R7, PT, PT, R7, R11, RZ ;  /* 0x0000000b07077210 */ /* 0x000fc60007ffe0ff */
[----:B------:R-:W-:-:S04]  /*0250*/  IMAD.WIDE.U32 R6, R0, 0x4, R6 ;  /* 0x0000000400067825 */ /* 0x000fc800078e0006 */
[----:B---3--:R-:W-:-:S05]  /*0260*/  FADD R9, R2, R5 ;  /* 0x0000000502097221 */ /* 0x008fca0000000000 */
[----:B------:R-:W-:Y:S01]  /*0270*/  STG.E desc[UR4][R6.64], R9 ;  /* 0x0000000906007986 */ /* 0x000fe2000c101904 */
[----:B------:R-:W-:Y:S05]  /*0280*/  EXIT ;  /* 0x000000000000794d */ /* 0x000fea0003800000 */
.L_x_0:
[----:B------:R-:W-:-:S00]  /*0290*/  BRA `(.L_x_0) ;  /* 0xfffffffc00fc7947 */ /* 0x000fc0000383ffff */
[----:B------:R-:W-:-:S00]  /*02a0*/  NOP ;  /* 0x0000000000007918 */ /* 0x000fc00000000000 */
        /* <DEDUP_REMOVED lines=13> */
.L_x_1:


//--------------------- .nv.shared.reserved.0     --------------------------
	.section	.nv.shared.reserved.0,"aw",@nobits
	.weak		__nv_reservedSMEM_offset_0_alias
	.size		__nv_reservedSMEM_offset_0_alias, 0, 64
	.other		__nv_reservedSMEM_offset_0_alias,@"STO_CUDA_RESERVED_SHARED STV_DEFAULT"
__nv_reservedSMEM_offset_0_alias:
	.zero		0
	.zero		64


//--------------------- .nv.constant0._Z9MatrixAddPfmS_mS_mii --------------------------
	.section	.nv.constant0._Z9MatrixAddPfmS_mS_mii,"a",@progbits
	.sectionflags	@""
	.align	4
.nv.constant0._Z9MatrixAddPfmS_mS_mii:
	.zero		952


//--------------------- SYMBOLS --------------------------

	.type		.nv.reservedSmem.offset0,@object
	.size		.nv.reservedSmem.offset0,0x4
